//
// Generated by NVIDIA NVVM Compiler
//
// Compiler Build ID: CL-36424714
// Cuda compilation tools, release 13.0, V13.0.88
// Based on NVVM 20.0.0
//

.version 9.0
.target sm_100
.address_size 64

	// .globl	_Z10sortVectorPiS_i

.visible .entry _Z10sortVectorPiS_i(
	.param .u64 .ptr .align 1 _Z10sortVectorPiS_i_param_0,
	.param .u64 .ptr .align 1 _Z10sortVectorPiS_i_param_1,
	.param .u32 _Z10sortVectorPiS_i_param_2
)
{
	.reg .pred 	%p<22>;
	.reg .b32 	%r<77>;
	.reg .b64 	%rd<22>;

	ld.param.u64 	%rd11, [_Z10sortVectorPiS_i_param_0];
	ld.param.u64 	%rd10, [_Z10sortVectorPiS_i_param_1];
	ld.param.u32 	%r41, [_Z10sortVectorPiS_i_param_2];
	cvta.to.global.u64 	%rd1, %rd11;
	mov.u32 	%r42, %ntid.x;
	mov.u32 	%r43, %ctaid.x;
	mov.u32 	%r44, %tid.x;
	mad.lo.s32 	%r1, %r42, %r43, %r44;
	setp.ge.s32 	%p1, %r1, %r41;
	@%p1 bra 	$L__BB0_25;
	mul.wide.s32 	%rd13, %r1, 4;
	add.s64 	%rd14, %rd1, %rd13;
	ld.global.u32 	%r2, [%rd14];
	setp.lt.s32 	%p2, %r41, 1;
	mov.b64 	%rd21, 0;
	@%p2 bra 	$L__BB0_24;
	and.b32  	%r3, %r41, 3;
	setp.lt.u32 	%p3, %r41, 4;
	mov.b32 	%r73, 0;
	mov.u32 	%r76, %r73;
	@%p3 bra 	$L__BB0_17;
	and.b32  	%r73, %r41, 2147483644;
	neg.s32 	%r63, %r73;
	add.s64 	%rd19, %rd1, 8;
	mov.b32 	%r76, 0;
	mov.b32 	%r62, 1;
$L__BB0_4:
	ld.global.u32 	%r9, [%rd19+-8];
	setp.lt.s32 	%p4, %r2, %r9;
	mov.b32 	%r65, 1;
	@%p4 bra 	$L__BB0_7;
	add.s32 	%r51, %r62, -1;
	setp.ge.s32 	%p5, %r51, %r1;
	mov.b32 	%r65, 0;
	@%p5 bra 	$L__BB0_7;
	setp.eq.s32 	%p6, %r2, %r9;
	selp.u32 	%r65, 1, 0, %p6;
$L__BB0_7:
	add.s32 	%r12, %r65, %r76;
	ld.global.u32 	%r13, [%rd19+-4];
	setp.lt.s32 	%p7, %r2, %r13;
	mov.b32 	%r66, 1;
	@%p7 bra 	$L__BB0_10;
	setp.ge.s32 	%p8, %r62, %r1;
	mov.b32 	%r66, 0;
	@%p8 bra 	$L__BB0_10;
	setp.eq.s32 	%p9, %r2, %r13;
	selp.u32 	%r66, 1, 0, %p9;
$L__BB0_10:
	add.s32 	%r16, %r66, %r12;
	ld.global.u32 	%r17, [%rd19];
	setp.lt.s32 	%p10, %r2, %r17;
	mov.b32 	%r67, 1;
	@%p10 bra 	$L__BB0_13;
	add.s32 	%r56, %r62, 1;
	setp.ge.s32 	%p11, %r56, %r1;
	mov.b32 	%r67, 0;
	@%p11 bra 	$L__BB0_13;
	setp.eq.s32 	%p12, %r2, %r17;
	selp.u32 	%r67, 1, 0, %p12;
$L__BB0_13:
	add.s32 	%r20, %r67, %r16;
	ld.global.u32 	%r21, [%rd19+4];
	setp.lt.s32 	%p13, %r2, %r21;
	mov.b32 	%r68, 1;
	@%p13 bra 	$L__BB0_16;
	add.s32 	%r59, %r62, 2;
	setp.ge.s32 	%p14, %r59, %r1;
	mov.b32 	%r68, 0;
	@%p14 bra 	$L__BB0_16;
	setp.eq.s32 	%p15, %r2, %r21;
	selp.u32 	%r68, 1, 0, %p15;
$L__BB0_16:
	add.s32 	%r76, %r68, %r20;
	add.s32 	%r63, %r63, 4;
	add.s32 	%r62, %r62, 4;
	add.s64 	%rd19, %rd19, 16;
	setp.ne.s32 	%p16, %r63, 0;
	@%p16 bra 	$L__BB0_4;
$L__BB0_17:
	setp.eq.s32 	%p17, %r3, 0;
	@%p17 bra 	$L__BB0_23;
	mul.wide.u32 	%rd15, %r73, 4;
	add.s64 	%rd20, %rd1, %rd15;
	neg.s32 	%r72, %r3;
$L__BB0_19:
	.pragma "nounroll";
	ld.global.u32 	%r34, [%rd20];
	setp.lt.s32 	%p18, %r2, %r34;
	mov.b32 	%r75, 1;
	@%p18 bra 	$L__BB0_22;
	setp.ge.s32 	%p19, %r73, %r1;
	mov.b32 	%r75, 0;
	@%p19 bra 	$L__BB0_22;
	setp.eq.s32 	%p20, %r2, %r34;
	selp.u32 	%r75, 1, 0, %p20;
$L__BB0_22:
	add.s32 	%r76, %r75, %r76;
	add.s32 	%r73, %r73, 1;
	add.s64 	%rd20, %rd20, 4;
	add.s32 	%r72, %r72, 1;
	setp.ne.s32 	%p21, %r72, 0;
	@%p21 bra 	$L__BB0_19;
$L__BB0_23:
	cvt.u64.u32 	%rd21, %r76;
$L__BB0_24:
	cvta.to.global.u64 	%rd16, %rd10;
	shl.b64 	%rd17, %rd21, 2;
	add.s64 	%rd18, %rd16, %rd17;
	st.global.u32 	[%rd18], %r2;
$L__BB0_25:
	ret;

}


// ===== COMPILED SASS (sm_100) =====

	.target	sm_100

	.elftype	@"ET_EXEC"


//--------------------- .note.nv.tkinfo           --------------------------
	.section	.note.nv.tkinfo,"",@"SHT_NOTE"
	.sectionflags	@"SHF_NOTE_NV_TKINFO"
	.tkinfo
        /*0018*/ 	.word	0x00000002
        /*0030*/ 	.string	""
        /*0030*/ 	.string	"ptxas"
        /*0030*/ 	.string	"Cuda compilation tools, release 13.0, V13.0.88"
        /*0030*/ 	.string	"Build cuda_13.0.r13.0/compiler.36424714_0"
        /*0030*/ 	.string	"-arch sm_100 -m 64 "



//--------------------- .note.nv.cuinfo           --------------------------
	.section	.note.nv.cuinfo,"",@"SHT_NOTE"
	.sectionflags	@"SHF_NOTE_NV_CUINFO"
        /*0018*/ 	.short	0x0002
        /*001a*/ 	.short	0x0064
        /*001c*/ 	.short	0x0082
	.zero		2


//--------------------- .nv.info                  --------------------------
	.section	.nv.info,"",@"SHT_CUDA_INFO"
	.align	4


	//----- nvinfo : EIATTR_REGCOUNT
	.align		4
        /*0000*/ 	.byte	0x04, 0x2f
        /*0002*/ 	.short	(.L_1 - .L_0)
	.align		4
.L_0:
        /*0004*/ 	.word	index@(_Z10sortVectorPiS_i)
        /*0008*/ 	.word	0x0000000d


	//----- nvinfo : EIATTR_FRAME_SIZE
	.align		4
.L_1:
        /*000c*/ 	.byte	0x04, 0x11
        /*000e*/ 	.short	(.L_3 - .L_2)
	.align		4
.L_2:
        /*0010*/ 	.word	index@(_Z10sortVectorPiS_i)
        /*0014*/ 	.word	0x00000000


	//----- nvinfo : EIATTR_MIN_STACK_SIZE
	.align		4
.L_3:
        /*0018*/ 	.byte	0x04, 0x12
        /*001a*/ 	.short	(.L_5 - .L_4)
	.align		4
.L_4:
        /*001c*/ 	.word	index@(_Z10sortVectorPiS_i)
        /*0020*/ 	.word	0x00000000
.L_5:


//--------------------- .nv.compat                --------------------------
	.section	.nv.compat,"",@"SHT_CUDA_COMPAT_INFO"
	.align	4
        /*0000*/ 	.byte	0x02, 0x09, 0x00, 0x00, 0x02, 0x02, 0x01, 0x00, 0x02, 0x05, 0x05, 0x00, 0x03, 0x07, 0x01, 0x01
        /*0010*/ 	.byte	0x02, 0x03, 0x00, 0x00, 0x02, 0x06, 0x01, 0x00, 0x04, 0x0b, 0x08, 0x00, 0x09, 0x00, 0x00, 0x00
        /*0020*/ 	.byte	0x00, 0x00, 0x00, 0x00


//--------------------- .nv.info._Z10sortVectorPiS_i --------------------------
	.section	.nv.info._Z10sortVectorPiS_i,"",@"SHT_CUDA_INFO"
	.sectionflags	@""
	.align	4


	//----- nvinfo : EIATTR_CUDA_API_VERSION
	.align		4
        /*0000*/ 	.byte	0x04, 0x37
        /*0002*/ 	.short	(.L_7 - .L_6)
.L_6:
        /*0004*/ 	.word	0x00000082


	//----- nvinfo : EIATTR_KPARAM_INFO
	.align		4
.L_7:
        /*0008*/ 	.byte	0x04, 0x17
        /*000a*/ 	.short	(.L_9 - .L_8)
.L_8:
        /*000c*/ 	.word	0x00000000
        /*0010*/ 	.short	0x0002
        /*0012*/ 	.short	0x0010
        /*0014*/ 	.byte	0x00, 0xf0, 0x11, 0x00


	//----- nvinfo : EIATTR_KPARAM_INFO
	.align		4
.L_9:
        /*0018*/ 	.byte	0x04, 0x17
        /*001a*/ 	.short	(.L_11 - .L_10)
.L_10:
        /*001c*/ 	.word	0x00000000
        /*0020*/ 	.short	0x0001
        /*0022*/ 	.short	0x0008
        /*0024*/ 	.byte	0x00, 0xf5, 0x21, 0x00


	//----- nvinfo : EIATTR_KPARAM_INFO
	.align		4
.L_11:
        /*0028*/ 	.byte	0x04, 0x17
        /*002a*/ 	.short	(.L_13 - .L_12)
.L_12:
        /*002c*/ 	.word	0x00000000
        /*0030*/ 	.short	0x0000
        /*0032*/ 	.short	0x0000
        /*0034*/ 	.byte	0x00, 0xf5, 0x21, 0x00


	//----- nvinfo : EIATTR_SPARSE_MMA_MASK
	.align		4
.L_13:
        /*0038*/ 	.byte	0x03, 0x50
        /*003a*/ 	.short	0x0000


	//----- nvinfo : EIATTR_MAXREG_COUNT
	.align		4
        /*003c*/ 	.byte	0x03, 0x1b
        /*003e*/ 	.short	0x00ff


	//----- nvinfo : EIATTR_MERCURY_ISA_VERSION
	.align		4
        /*0040*/ 	.byte	0x03, 0x5f
        /*0042*/ 	.short	0x0101


	//----- nvinfo : EIATTR_VRC_CTA_INIT_COUNT
	.align		4
        /*0044*/ 	.byte	0x02, 0x4a
	.zero		1
	.zero		1


	//----- nvinfo : EIATTR_EXIT_INSTR_OFFSETS
	.align		4
        /*0048*/ 	.byte	0x04, 0x1c
        /*004a*/ 	.short	(.L_15 - .L_14)


	//   ....[0]....
.L_14:
        /*004c*/ 	.word	0x00000070


	//   ....[1]....
        /*0050*/ 	.word	0x000006d0


	//----- nvinfo : EIATTR_CRS_STACK_SIZE
	.align		4
.L_15:
        /*0054*/ 	.byte	0x04, 0x1e
        /*0056*/ 	.short	(.L_17 - .L_16)
.L_16:
        /*0058*/ 	.word	0x00000000


	//----- nvinfo : EIATTR_CBANK_PARAM_SIZE
	.align		4
.L_17:
        /*005c*/ 	.byte	0x03, 0x19
        /*005e*/ 	.short	0x0014


	//----- nvinfo : EIATTR_PARAM_CBANK
	.align		4
        /*0060*/ 	.byte	0x04, 0x0a
        /*0062*/ 	.short	(.L_19 - .L_18)
	.align		4
.L_18:
        /*0064*/ 	.word	index@(.nv.constant0._Z10sortVectorPiS_i)
        /*0068*/ 	.short	0x0380
        /*006a*/ 	.short	0x0014


	//----- nvinfo : EIATTR_SW_WAR
	.align		4
.L_19:
        /*006c*/ 	.byte	0x04, 0x36
        /*006e*/ 	.short	(.L_21 - .L_20)
.L_20:
        /*0070*/ 	.word	0x00000008
.L_21:


//--------------------- .nv.callgraph             --------------------------
	.section	.nv.callgraph,"",@"SHT_CUDA_CALLGRAPH"
	.align	4
	.sectionentsize	8
	.align		4
        /*0000*/ 	.word	0x00000000
	.align		4
        /*0004*/ 	.word	0xffffffff
	.align		4
        /*0008*/ 	.word	0x00000000
	.align		4
        /*000c*/ 	.word	0xfffffffe
	.align		4
        /*0010*/ 	.word	0x00000000
	.align		4
        /*0014*/ 	.word	0xfffffffd
	.align		4
        /*0018*/ 	.word	0x00000000
	.align		4
        /*001c*/ 	.word	0xfffffffc


//--------------------- .text._Z10sortVectorPiS_i --------------------------
	.section	.text._Z10sortVectorPiS_i,"ax",@progbits
	.align	128
        .global         _Z10sortVectorPiS_i
        .type           _Z10sortVectorPiS_i,@function
        .size           _Z10sortVectorPiS_i,(.L_x_16 - _Z10sortVectorPiS_i)
        .other          _Z10sortVectorPiS_i,@"STO_CUDA_ENTRY STV_DEFAULT"
_Z10sortVectorPiS_i:
.text._Z10sortVectorPiS_i:
[----:B------:R-:W-:Y:S01]  /*0000*/  LDC R1, c[0x0][0x37c] ;  /* 0x0000df00ff017b82 */ /* 0x000fe20000000800 */
[----:B------:R-:W0:Y:S01]  /*0010*/  S2R R7, SR_CTAID.X ;  /* 0x0000000000077919 */ /* 0x000e220000002500 */
[----:B------:R-:W0:Y:S01]  /*0020*/  LDCU UR4, c[0x0][0x360] ;  /* 0x00006c00ff0477ac */ /* 0x000e220008000800 */
[----:B------:R-:W0:Y:S01]  /*0030*/  S2R R0, SR_TID.X ;  /* 0x0000000000007919 */ /* 0x000e220000002100 */
[----:B------:R-:W1:Y:S01]  /*0040*/  LDCU UR9, c[0x0][0x390] ;  /* 0x00007200ff0977ac */ /* 0x000e620008000800 */
[----:B0-----:R-:W-:-:S05]  /*0050*/  IMAD R7, R7, UR4, R0 ;  /* 0x0000000407077c24 */ /* 0x001fca000f8e0200 */
[----:B-1----:R-:W-:-:S13]  /*0060*/  ISETP.GE.AND P0, PT, R7, UR9, PT ;  /* 0x0000000907007c0c */ /* 0x002fda000bf06270 */
[----:B------:R-:W-:Y:S05]  /*0070*/  @P0 EXIT ;  /* 0x000000000000094d */ /* 0x000fea0003800000 */
[----:B------:R-:W0:Y:S01]  /*0080*/  LDC.64 R2, c[0x0][0x380] ;  /* 0x0000e000ff027b82 */ /* 0x000e220000000a00 */
[----:B------:R-:W1:Y:S01]  /*0090*/  LDCU.64 UR10, c[0x0][0x358] ;  /* 0x00006b00ff0a77ac */ /* 0x000e620008000a00 */
[----:B0-----:R-:W-:-:S05]  /*00a0*/  IMAD.WIDE R2, R7, 0x4, R2 ;  /* 0x0000000407027825 */ /* 0x001fca00078e0202 */
[----:B-1----:R0:W5:Y:S01]  /*00b0*/  LDG.E R9, desc[UR10][R2.64] ;  /* 0x0000000a02097981 */ /* 0x002162000c1e1900 */
[----:B------:R-:W-:Y:S01]  /*00c0*/  UISETP.GE.AND UP0, UPT, UR9, 0x1, UPT ;  /* 0x000000010900788c */ /* 0x000fe2000bf06270 */
[----:B------:R-:W-:-:S08]  /*00d0*/  CS2R R4, SRZ ;  /* 0x0000000000047805 */ /* 0x000fd0000001ff00 */
[----:B0-----:R-:W-:Y:S05]  /*00e0*/  BRA.U !UP0, `(.L_x_0) ;  /* 0x0000000508687547 */ /* 0x001fea000b800000 */
[----:B------:R-:W-:Y:S01]  /*00f0*/  UISETP.GE.U32.AND UP0, UPT, UR9, 0x4, UPT ;  /* 0x000000040900788c */ /* 0x000fe2000bf06070 */
[----:B------:R-:W-:Y:S01]  /*0100*/  IMAD.MOV.U32 R4, RZ, RZ, RZ ;  /* 0x000000ffff047224 */ /* 0x000fe200078e00ff */
[----:B------:R-:W-:Y:S01]  /*0110*/  ULOP3.LUT UR5, UR9, 0x3, URZ, 0xc0, !UPT ;  /* 0x0000000309057892 */ /* 0x000fe2000f8ec0ff */
[----:B------:R-:W-:-:S06]  /*0120*/  UMOV UR4, URZ ;  /* 0x000000ff00047c82 */ /* 0x000fcc0008000000 */
[----:B------:R-:W-:Y:S05]  /*0130*/  BRA.U !UP0, `(.L_x_1) ;  /* 0x0000000108f07547 */ /* 0x000fea000b800000 */
[----:B------:R-:W0:Y:S01]  /*0140*/  LDCU.64 UR6, c[0x0][0x380] ;  /* 0x00007000ff0677ac */ /* 0x000e220008000a00 */
[----:B------:R-:W-:Y:S01]  /*0150*/  IMAD.MOV.U32 R4, RZ, RZ, RZ ;  /* 0x000000ffff047224 */ /* 0x000fe200078e00ff */
[----:B------:R-:W-:-:S04]  /*0160*/  ULOP3.LUT UR4, UR9, 0x7ffffffc, URZ, 0xc0, !UPT ;  /* 0x7ffffffc09047892 */ /* 0x000fc8000f8ec0ff */
[----:B------:R-:W-:Y:S02]  /*0170*/  UIADD3 UR8, UPT, UPT, -UR4, URZ, URZ ;  /* 0x000000ff04087290 */ /* 0x000fe4000fffe1ff */
[----:B0-----:R-:W-:-:S04]  /*0180*/  UIADD3 UR6, UP0, UPT, UR6, 0x8, URZ ;  /* 0x0000000806067890 */ /* 0x001fc8000ff1e0ff */
[----:B------:R-:W-:Y:S02]  /*0190*/  UIADD3.X UR7, UPT, UPT, URZ, UR7, URZ, UP0, !UPT ;  /* 0x00000007ff077290 */ /* 0x000fe400087fe4ff */
[----:B------:R-:W-:Y:S01]  /*01a0*/  IMAD.U32 R2, RZ, RZ, UR6 ;  /* 0x00000006ff027e24 */ /* 0x000fe2000f8e00ff */
[----:B------:R-:W-:-:S03]  /*01b0*/  UMOV UR6, 0x1 ;  /* 0x0000000100067882 */ /* 0x000fc60000000000 */
[----:B------:R-:W-:-:S07]  /*01c0*/  IMAD.U32 R3, RZ, RZ, UR7 ;  /* 0x00000007ff037e24 */ /* 0x000fce000f8e00ff */
.L_x_10:
[----:B------:R-:W2:Y:S04]  /*01d0*/  LDG.E R0, desc[UR10][R2.64+-0x8] ;  /* 0xfffff80a02007981 */ /* 0x000ea8000c1e1900 */
[----:B------:R-:W3:Y:S04]  /*01e0*/  LDG.E R6, desc[UR10][R2.64+-0x4] ;  /* 0xfffffc0a02067981 */ /* 0x000ee8000c1e1900 */
[----:B------:R-:W4:Y:S04]  /*01f0*/  LDG.E R8, desc[UR10][R2.64] ;  /* 0x0000000a02087981 */ /* 0x000f28000c1e1900 */
[----:B------:R-:W4:Y:S01]  /*0200*/  LDG.E R10, desc[UR10][R2.64+0x4] ;  /* 0x0000040a020a7981 */ /* 0x000f22000c1e1900 */
[----:B------:R-:W-:Y:S01]  /*0210*/  UIADD3 UR8, UPT, UPT, UR8, 0x4, URZ ;  /* 0x0000000408087890 */ /* 0x000fe2000fffe0ff */
[----:B------:R-:W-:Y:S01]  /*0220*/  BSSY.RECONVERGENT B0, `(.L_x_2) ;  /* 0x000000d000007945 */ /* 0x000fe20003800200 */
[----:B------:R-:W-:-:S02]  /*0230*/  IMAD.MOV.U32 R5, RZ, RZ, 0x1 ;  /* 0x00000001ff057424 */ /* 0x000fc400078e00ff */
[----:B------:R-:W-:Y:S01]  /*0240*/  UISETP.NE.AND UP0, UPT, UR8, URZ, UPT ;  /* 0x000000ff0800728c */ /* 0x000fe2000bf05270 */
[C---:B--2--5:R-:W-:Y:S02]  /*0250*/  ISETP.GE.AND P3, PT, R9.reuse, R0, PT ;  /* 0x000000000900720c */ /* 0x064fe40003f66270 */
[C---:B---3--:R-:W-:Y:S02]  /*0260*/  ISETP.GE.AND P0, PT, R9.reuse, R6, PT ;  /* 0x000000060900720c */ /* 0x048fe40003f06270 */
[C---:B----4-:R-:W-:Y:S02]  /*0270*/  ISETP.GE.AND P1, PT, R9.reuse, R8, PT ;  /* 0x000000080900720c */ /* 0x050fe40003f26270 */
[----:B------:R-:W-:-:S07]  /*0280*/  ISETP.GE.AND P2, PT, R9, R10, PT ;  /* 0x0000000a0900720c */ /* 0x000fce0003f46270 */
[----:B------:R-:W-:Y:S06]  /*0290*/  @!P3 BRA `(.L_x_3) ;  /* 0x000000000014b947 */ /* 0x000fec0003800000 */
[----:B------:R-:W-:Y:S01]  /*02a0*/  UIADD3 UR7, UPT, UPT, UR6, -0x1, URZ ;  /* 0xffffffff06077890 */ /* 0x000fe2000fffe0ff */
[----:B------:R-:W-:-:S05]  /*02b0*/  IMAD.MOV.U32 R5, RZ, RZ, RZ ;  /* 0x000000ffff057224 */ /* 0x000fca00078e00ff */
[----:B------:R-:W-:-:S13]  /*02c0*/  ISETP.LE.AND P3, PT, R7, UR7, PT ;  /* 0x0000000707007c0c */ /* 0x000fda000bf63270 */
[----:B------:R-:W-:-:S04]  /*02d0*/  @!P3 ISETP.NE.AND P4, PT, R9, R0, PT ;  /* 0x000000000900b20c */ /* 0x000fc80003f85270 */
[----:B------:R-:W-:-:S09]  /*02e0*/  @!P3 SEL R5, RZ, 0x1, P4 ;  /* 0x00000001ff05b807 */ /* 0x000fd20002000000 */
.L_x_3:
[----:B------:R-:W-:Y:S05]  /*02f0*/  BSYNC.RECONVERGENT B0 ;  /* 0x0000000000007941 */ /* 0x000fea0003800200 */
.L_x_2:
[----:B------:R-:W-:Y:S01]  /*0300*/  BSSY.RECONVERGENT B0, `(.L_x_4) ;  /* 0x0000007000007945 */ /* 0x000fe20003800200 */
[----:B------:R-:W-:-:S03]  /*0310*/  IMAD.MOV.U32 R0, RZ, RZ, 0x1 ;  /* 0x00000001ff007424 */ /* 0x000fc600078e00ff */
[----:B------:R-:W-:Y:S05]  /*0320*/  @!P0 BRA `(.L_x_5) ;  /* 0x0000000000108947 */ /* 0x000fea0003800000 */
[----:B------:R-:W-:Y:S01]  /*0330*/  ISETP.LE.AND P0, PT, R7, UR6, PT ;  /* 0x0000000607007c0c */ /* 0x000fe2000bf03270 */
[----:B------:R-:W-:-:S12]  /*0340*/  IMAD.MOV.U32 R0, RZ, RZ, RZ ;  /* 0x000000ffff007224 */ /* 0x000fd800078e00ff */
[----:B------:R-:W-:-:S04]  /*0350*/  @!P0 ISETP.NE.AND P3, PT, R9, R6, PT ;  /* 0x000000060900820c */ /* 0x000fc80003f65270 */
[----:B------:R-:W-:-:S09]  /*0360*/  @!P0 SEL R0, RZ, 0x1, P3 ;  /* 0x00000001ff008807 */ /* 0x000fd20001800000 */
.L_x_5:
[----:B------:R-:W-:Y:S05]  /*0370*/  BSYNC.RECONVERGENT B0 ;  /* 0x0000000000007941 */ /* 0x000fea0003800200 */
.L_x_4:
[----:B------:R-:W-:Y:S01]  /*0380*/  BSSY.RECONVERGENT B0, `(.L_x_6) ;  /* 0x0000008000007945 */ /* 0x000fe20003800200 */
[----:B------:R-:W-:-:S03]  /*0390*/  IMAD.MOV.U32 R6, RZ, RZ, 0x1 ;  /* 0x00000001ff067424 */ /* 0x000fc600078e00ff */
[----:B------:R-:W-:Y:S05]  /*03a0*/  @!P1 BRA `(.L_x_7) ;  /* 0x0000000000149947 */ /* 0x000fea0003800000 */
[----:B------:R-:W-:Y:S01]  /*03b0*/  UIADD3 UR7, UPT, UPT, UR6, 0x1, URZ ;  /* 0x0000000106077890 */ /* 0x000fe2000fffe0ff */
[----:B------:R-:W-:-:S05]  /*03c0*/  IMAD.MOV.U32 R6, RZ, RZ, RZ ;  /* 0x000000ffff067224 */ /* 0x000fca00078e00ff */
[----:B------:R-:W-:-:S13]  /*03d0*/  ISETP.LE.AND P0, PT, R7, UR7, PT ;  /* 0x0000000707007c0c */ /* 0x000fda000bf03270 */
[----:B------:R-:W-:-:S04]  /*03e0*/  @!P0 ISETP.NE.AND P1, PT, R9, R8, PT ;  /* 0x000000080900820c */ /* 0x000fc80003f25270 */
[----:B------:R-:W-:-:S09]  /*03f0*/  @!P0 SEL R6, RZ, 0x1, P1 ;  /* 0x00000001ff068807 */ /* 0x000fd20000800000 */
.L_x_7:
[----:B------:R-:W-:Y:S05]  /*0400*/  BSYNC.RECONVERGENT B0 ;  /* 0x0000000000007941 */ /* 0x000fea0003800200 */
.L_x_6:
[----:B------:R-:W-:Y:S01]  /*0410*/  BSSY.RECONVERGENT B0, `(.L_x_8) ;  /* 0x0000009000007945 */ /* 0x000fe20003800200 */
[----:B------:R-:W-:Y:S01]  /*0420*/  IADD3 R0, PT, PT, R0, R5, R4 ;  /* 0x0000000500007210 */ /* 0x000fe20007ffe004 */
[----:B------:R-:W-:Y:S02]  /*0430*/  IMAD.MOV.U32 R5, RZ, RZ, 0x1 ;  /* 0x00000001ff057424 */ /* 0x000fe400078e00ff */
[----:B------:R-:W-:Y:S05]  /*0440*/  @!P2 BRA `(.L_x_9) ;  /* 0x000000000014a947 */ /* 0x000fea0003800000 */
[----:B------:R-:W-:Y:S01]  /*0450*/  UIADD3 UR7, UPT, UPT, UR6, 0x2, URZ ;  /* 0x0000000206077890 */ /* 0x000fe2000fffe0ff */
[----:B------:R-:W-:-:S05]  /*0460*/  IMAD.MOV.U32 R5, RZ, RZ, RZ ;  /* 0x000000ffff057224 */ /* 0x000fca00078e00ff */
[----:B------:R-:W-:-:S13]  /*0470*/  ISETP.LE.AND P0, PT, R7, UR7, PT ;  /* 0x0000000707007c0c */ /* 0x000fda000bf03270 */
[----:B------:R-:W-:-:S04]  /*0480*/  @!P0 ISETP.NE.AND P1, PT, R9, R10, PT ;  /* 0x0000000a0900820c */ /* 0x000fc80003f25270 */
[----:B------:R-:W-:-:S09]  /*0490*/  @!P0 SEL R5, RZ, 0x1, P1 ;  /* 0x00000001ff058807 */ /* 0x000fd20000800000 */
.L_x_9:
[----:B------:R-:W-:Y:S05]  /*04a0*/  BSYNC.RECONVERGENT B0 ;  /* 0x0000000000007941 */ /* 0x000fea0003800200 */
.L_x_8:
[----:B------:R-:W-:Y:S01]  /*04b0*/  IADD3 R2, P0, PT, R2, 0x10, RZ ;  /* 0x0000001002027810 */ /* 0x000fe20007f1e0ff */
[----:B------:R-:W-:Y:S01]  /*04c0*/  UIADD3 UR6, UPT, UPT, UR6, 0x4, URZ ;  /* 0x0000000406067890 */ /* 0x000fe2000fffe0ff */
[----:B------:R-:W-:-:S03]  /*04d0*/  IADD3 R4, PT, PT, R5, R6, R0 ;  /* 0x0000000605047210 */ /* 0x000fc60007ffe000 */
[----:B------:R-:W-:Y:S01]  /*04e0*/  IMAD.X R3, RZ, RZ, R3, P0 ;  /* 0x000000ffff037224 */ /* 0x000fe200000e0603 */
[----:B------:R-:W-:Y:S07]  /*04f0*/  BRA.U UP0, `(.L_x_10) ;  /* 0xfffffffd00347547 */ /* 0x000fee000b83ffff */
.L_x_1:
[----:B------:R-:W-:-:S09]  /*0500*/  UISETP.NE.AND UP0, UPT, UR5, URZ, UPT ;  /* 0x000000ff0500728c */ /* 0x000fd2000bf05270 */
[----:B------:R-:W-:Y:S05]  /*0510*/  BRA.U !UP0, `(.L_x_11) ;  /* 0x0000000108587547 */ /* 0x000fea000b800000 */
[----:B------:R-:W0:Y:S01]  /*0520*/  LDCU.64 UR6, c[0x0][0x380] ;  /* 0x00007000ff0677ac */ /* 0x000e220008000a00 */
[----:B------:R-:W-:Y:S02]  /*0530*/  UIADD3 UR5, UPT, UPT, -UR5, URZ, URZ ;  /* 0x000000ff05057290 */ /* 0x000fe4000fffe1ff */
[----:B0-----:R-:W-:-:S12]  /*0540*/  UIMAD.WIDE.U32 UR6, UR4, 0x4, UR6 ;  /* 0x00000004040678a5 */ /* 0x001fd8000f8e0006 */
.L_x_14:
[----:B------:R-:W-:Y:S02]  /*0550*/  IMAD.U32 R2, RZ, RZ, UR6 ;  /* 0x00000006ff027e24 */ /* 0x000fe4000f8e00ff */
[----:B------:R-:W-:-:S05]  /*0560*/  IMAD.U32 R3, RZ, RZ, UR7 ;  /* 0x00000007ff037e24 */ /* 0x000fca000f8e00ff */
[----:B------:R-:W2:Y:S01]  /*0570*/  LDG.E R2, desc[UR10][R2.64] ;  /* 0x0000000a02027981 */ /* 0x000ea2000c1e1900 */
[----:B------:R-:W-:Y:S01]  /*0580*/  UIADD3 UR5, UPT, UPT, UR5, 0x1, URZ ;  /* 0x0000000105057890 */ /* 0x000fe2000fffe0ff */
[----:B------:R-:W-:Y:S01]  /*0590*/  BSSY.RECONVERGENT B0, `(.L_x_12) ;  /* 0x0000009000007945 */ /* 0x000fe20003800200 */
[----:B------:R-:W-:Y:S02]  /*05a0*/  IMAD.MOV.U32 R5, RZ, RZ, 0x1 ;  /* 0x00000001ff057424 */ /* 0x000fe400078e00ff */
[----:B------:R-:W-:Y:S01]  /*05b0*/  UISETP.NE.AND UP1, UPT, UR5, URZ, UPT ;  /* 0x000000ff0500728c */ /* 0x000fe2000bf25270 */
[----:B--2--5:R-:W-:-:S13]  /*05c0*/  ISETP.GE.AND P0, PT, R9, R2, PT ;  /* 0x000000020900720c */ /* 0x024fda0003f06270 */
[----:B------:R-:W-:Y:S05]  /*05d0*/  @!P0 BRA `(.L_x_13) ;  /* 0x0000000000108947 */ /* 0x000fea0003800000 */
[----:B------:R-:W-:Y:S01]  /*05e0*/  ISETP.LE.AND P0, PT, R7, UR4, PT ;  /* 0x0000000407007c0c */ /* 0x000fe2000bf03270 */
[----:B------:R-:W-:-:S12]  /*05f0*/  IMAD.MOV.U32 R5, RZ, RZ, RZ ;  /* 0x000000ffff057224 */ /* 0x000fd800078e00ff */
[----:B------:R-:W-:-:S04]  /*0600*/  @!P0 ISETP.NE.AND P1, PT, R9, R2, PT ;  /* 0x000000020900820c */ /* 0x000fc80003f25270 */
[----:B------:R-:W-:-:S09]  /*0610*/  @!P0 SEL R5, RZ, 0x1, P1 ;  /* 0x00000001ff058807 */ /* 0x000fd20000800000 */
.L_x_13:
[----:B------:R-:W-:Y:S05]  /*0620*/  BSYNC.RECONVERGENT B0 ;  /* 0x0000000000007941 */ /* 0x000fea0003800200 */
.L_x_12:
[----:B------:R-:W-:Y:S01]  /*0630*/  UIADD3 UR6, UP0, UPT, UR6, 0x4, URZ ;  /* 0x0000000406067890 */ /* 0x000fe2000ff1e0ff */
[----:B------:R-:W-:Y:S01]  /*0640*/  IMAD.IADD R4, R5, 0x1, R4 ;  /* 0x0000000105047824 */ /* 0x000fe200078e0204 */
[----:B------:R-:W-:Y:S02]  /*0650*/  UIADD3 UR4, UPT, UPT, UR4, 0x1, URZ ;  /* 0x0000000104047890 */ /* 0x000fe4000fffe0ff */
[----:B------:R-:W-:Y:S01]  /*0660*/  UIADD3.X UR7, UPT, UPT, URZ, UR7, URZ, UP0, !UPT ;  /* 0x00000007ff077290 */ /* 0x000fe200087fe4ff */
[----:B------:R-:W-:Y:S11]  /*0670*/  BRA.U UP1, `(.L_x_14) ;  /* 0xfffffffd01b47547 */ /* 0x000ff6000b83ffff */
.L_x_11:
[----:B------:R-:W-:-:S07]  /*0680*/  IMAD.MOV.U32 R5, RZ, RZ, RZ ;  /* 0x000000ffff057224 */ /* 0x000fce00078e00ff */
.L_x_0:
[----:B------:R-:W0:Y:S02]  /*0690*/  LDCU.64 UR4, c[0x0][0x388] ;  /* 0x00007100ff0477ac */ /* 0x000e240008000a00 */
[----:B0-----:R-:W-:-:S04]  /*06a0*/  LEA R2, P0, R4, UR4, 0x2 ;  /* 0x0000000404027c11 */ /* 0x001fc8000f8010ff */
[----:B------:R-:W-:-:S05]  /*06b0*/  LEA.HI.X R3, R4, UR5, R5, 0x2, P0 ;  /* 0x0000000504037c11 */ /* 0x000fca00080f1405 */
[----:B-----5:R-:W-:Y:S01]  /*06c0*/  STG.E desc[UR10][R2.64], R9 ;  /* 0x0000000902007986 */ /* 0x020fe2000c10190a */
[----:B------:R-:W-:Y:S05]  /*06d0*/  EXIT ;  /* 0x000000000000794d */ /* 0x000fea0003800000 */
.L_x_15:
[----:B------:R-:W-:-:S00]  /*06e0*/  BRA `(.L_x_15) ;  /* 0xfffffffc00fc7947 */ /* 0x000fc0000383ffff */
[----:B------:R-:W-:-:S00]  /*06f0*/  NOP ;  /* 0x0000000000007918 */ /* 0x000fc00000000000 */
        /* <DEDUP_REMOVED lines=8> */
.L_x_16:


//--------------------- .nv.shared.reserved.0     --------------------------
	.section	.nv.shared.reserved.0,"aw",@nobits
	.weak		__nv_reservedSMEM_offset_0_alias
	.size		__nv_reservedSMEM_offset_0_alias, 0, 64
	.other		__nv_reservedSMEM_offset_0_alias,@"STO_CUDA_RESERVED_SHARED STV_DEFAULT"
__nv_reservedSMEM_offset_0_alias:
	.zero		0
	.zero		64


//--------------------- .nv.constant0._Z10sortVectorPiS_i --------------------------
	.section	.nv.constant0._Z10sortVectorPiS_i,"a",@progbits
	.sectionflags	@""
	.align	4
.nv.constant0._Z10sortVectorPiS_i:
	.zero		916


//--------------------- SYMBOLS --------------------------

	.type		.nv.reservedSmem.offset0,@object
	.size		.nv.reservedSmem.offset0,0x4
